	.headerflags	@"EF_CUDA_TEXMODE_UNIFIED EF_CUDA_64BIT_ADDRESS EF_CUDA_ACCELERATORS EF_CUDA_SM90 EF_CUDA_VIRTUAL_SM(EF_CUDA_SM90)"
	.elftype	@"ET_EXEC"


//--------------------- .nv.info                  --------------------------
	.section	.nv.info,"",@"SHT_CUDA_INFO"
	.align	4


	//----- nvinfo : EIATTR_REGCOUNT
	.align		4
        /*0000*/ 	.byte	0x04, 0x2f
        /*0002*/ 	.short	(.L_1 - .L_0)
	.align		4
.L_0:
        /*0004*/ 	.word	index@(triton_poi_fused_mul_6)
        /*0008*/ 	.word	0x00000010


	//----- nvinfo : EIATTR_MIN_STACK_SIZE
	.align		4
.L_1:
        /*000c*/ 	.byte	0x04, 0x12
        /*000e*/ 	.short	(.L_3 - .L_2)
	.align		4
.L_2:
        /*0010*/ 	.word	index@(triton_poi_fused_mul_6)
        /*0014*/ 	.word	0x00000000


	//----- nvinfo : EIATTR_FRAME_SIZE
	.align		4
.L_3:
        /*0018*/ 	.byte	0x04, 0x11
        /*001a*/ 	.short	(.L_5 - .L_4)
	.align		4
.L_4:
        /*001c*/ 	.word	index@(triton_poi_fused_mul_6)
        /*0020*/ 	.word	0x00000000


	//----- nvinfo : EIATTR_MIN_STACK_SIZE
	.align		4
.L_5:
        /*0024*/ 	.byte	0x04, 0x12
        /*0026*/ 	.short	(.L_7 - .L_6)
	.align		4
.L_6:
        /*0028*/ 	.word	index@(triton_poi_fused_mul_6)
        /*002c*/ 	.word	0x00000000
.L_7:


//--------------------- .nv.info.triton_poi_fused_mul_6 --------------------------
	.section	.nv.info.triton_poi_fused_mul_6,"",@"SHT_CUDA_INFO"
	.sectionflags	@""
	.align	4


	//----- nvinfo : EIATTR_CUDA_API_VERSION
	.align		4
        /*0000*/ 	.byte	0x04, 0x37
        /*0002*/ 	.short	(.L_9 - .L_8)
.L_8:
        /*0004*/ 	.word	0x0000007c


	//----- nvinfo : EIATTR_KPARAM_INFO
	.align		4
.L_9:
        /*0008*/ 	.byte	0x04, 0x17
        /*000a*/ 	.short	(.L_11 - .L_10)
.L_10:
        /*000c*/ 	.word	0x00000000
        /*0010*/ 	.short	0x0003
        /*0012*/ 	.short	0x0018
        /*0014*/ 	.byte	0x00, 0xf0, 0x11, 0x00


	//----- nvinfo : EIATTR_KPARAM_INFO
	.align		4
.L_11:
        /*0018*/ 	.byte	0x04, 0x17
        /*001a*/ 	.short	(.L_13 - .L_12)
.L_12:
        /*001c*/ 	.word	0x00000000
        /*0020*/ 	.short	0x0002
        /*0022*/ 	.short	0x0010
        /*0024*/ 	.byte	0x00, 0xf4, 0x21, 0x00


	//----- nvinfo : EIATTR_KPARAM_INFO
	.align		4
.L_13:
        /*0028*/ 	.byte	0x04, 0x17
        /*002a*/ 	.short	(.L_15 - .L_14)
.L_14:
        /*002c*/ 	.word	0x00000000
        /*0030*/ 	.short	0x0001
        /*0032*/ 	.short	0x0008
        /*0034*/ 	.byte	0x00, 0xf4, 0x21, 0x00


	//----- nvinfo : EIATTR_KPARAM_INFO
	.align		4
.L_15:
        /*0038*/ 	.byte	0x04, 0x17
        /*003a*/ 	.short	(.L_17 - .L_16)
.L_16:
        /*003c*/ 	.word	0x00000000
        /*0040*/ 	.short	0x0000
        /*0042*/ 	.short	0x0000
        /*0044*/ 	.byte	0x00, 0xf4, 0x21, 0x00


	//----- nvinfo : EIATTR_SPARSE_MMA_MASK
	.align		4
.L_17:
        /*0048*/ 	.byte	0x03, 0x50
        /*004a*/ 	.short	0x0000


	//----- nvinfo : EIATTR_MAXREG_COUNT
	.align		4
        /*004c*/ 	.byte	0x03, 0x1b
        /*004e*/ 	.short	0x00ff


	//----- nvinfo : EIATTR_EXIT_INSTR_OFFSETS
	.align		4
        /*0050*/ 	.byte	0x04, 0x1c
        /*0052*/ 	.short	(.L_19 - .L_18)


	//   ....[0]....
.L_18:
        /*0054*/ 	.word	0x000002c0


	//----- nvinfo : EIATTR_REQNTID
	.align		4
.L_19:
        /*0058*/ 	.byte	0x04, 0x10
        /*005a*/ 	.short	(.L_21 - .L_20)
.L_20:
        /*005c*/ 	.word	0x00000080
        /*0060*/ 	.word	0x00000001
        /*0064*/ 	.word	0x00000001


	//----- nvinfo : EIATTR_CBANK_PARAM_SIZE
	.align		4
.L_21:
        /*0068*/ 	.byte	0x03, 0x19
        /*006a*/ 	.short	0x001c


	//----- nvinfo : EIATTR_PARAM_CBANK
	.align		4
        /*006c*/ 	.byte	0x04, 0x0a
        /*006e*/ 	.short	(.L_23 - .L_22)
	.align		4
.L_22:
        /*0070*/ 	.word	index@(.nv.constant0.triton_poi_fused_mul_6)
        /*0074*/ 	.short	0x0210
        /*0076*/ 	.short	0x001c


	//----- nvinfo : EIATTR_SW_WAR
	.align		4
.L_23:
        /*0078*/ 	.byte	0x04, 0x36
        /*007a*/ 	.short	(.L_25 - .L_24)
.L_24:
        /*007c*/ 	.word	0x00000008
.L_25:


//--------------------- .nv.callgraph             --------------------------
	.section	.nv.callgraph,"",@"SHT_CUDA_CALLGRAPH"
	.align	4
	.sectionentsize	8
	.align		4
        /*0000*/ 	.word	0x00000000
	.align		4
        /*0004*/ 	.word	0xffffffff
	.align		4
        /*0008*/ 	.word	0x00000000
	.align		4
        /*000c*/ 	.word	0xfffffffe
	.align		4
        /*0010*/ 	.word	0x00000000
	.align		4
        /*0014*/ 	.word	0xfffffffd
	.align		4
        /*0018*/ 	.word	0x00000000
	.align		4
        /*001c*/ 	.word	0xfffffffc


//--------------------- .text.triton_poi_fused_mul_6 --------------------------
	.section	.text.triton_poi_fused_mul_6,"ax",@progbits
	.align	128
        .global         triton_poi_fused_mul_6
        .type           triton_poi_fused_mul_6,@function
        .size           triton_poi_fused_mul_6,(.L_x_1 - triton_poi_fused_mul_6)
        .other          triton_poi_fused_mul_6,@"STO_CUDA_ENTRY STV_DEFAULT"
triton_poi_fused_mul_6:
.text.triton_poi_fused_mul_6:
[----:B------:R-:W-:Y:S01]  /*0000*/  LDC R1, c[0x0][0x28] ;  /* 0x00000a00ff017b82 */ /* 0x000fe20000000800 */
[----:B------:R-:W1:Y:S01]  /*0010*/  S2R R0, SR_TID.X ;  /* 0x0000000000007919 */ /* 0x000e620000002100 */
[----:B------:R-:W-:Y:S01]  /*0020*/  ULDC.64 UR4, c[0x0][0x208] ;  /* 0x0000820000047ab9 */ /* 0x000fe20000000a00 */
[----:B------:R-:W2:Y:S01]  /*0030*/  S2R R3, SR_CTAID.X ;  /* 0x0000000000037919 */ /* 0x000ea20000002500 */
[----:B-1----:R-:W-:-:S05]  /*0040*/  IMAD.SHL.U32 R0, R0, 0x4, RZ ;  /* 0x0000000400007824 */ /* 0x002fca00078e00ff */
[----:B------:R-:W-:-:S05]  /*0050*/  LOP3.LUT R0, R0, 0x1fc, RZ, 0xc0, !PT ;  /* 0x000001fc00007812 */ /* 0x000fca00078ec0ff */
[----:B--2---:R-:W-:-:S05]  /*0060*/  IMAD R0, R3, 0x200, R0 ;  /* 0x0000020003007824 */ /* 0x004fca00078e0200 */
[----:B------:R-:W-:-:S04]  /*0070*/  SHF.R.S32.HI R3, RZ, 0x1f, R0 ;  /* 0x0000001fff037819 */ /* 0x000fc80000011400 */
[----:B------:R-:W-:-:S04]  /*0080*/  LEA.HI R6, R3, R0, RZ, 0xa ;  /* 0x0000000003067211 */ /* 0x000fc800078f50ff */
[----:B------:R-:W-:-:S04]  /*0090*/  LOP3.LUT R3, R6, 0xfc00, RZ, 0xc0, !PT ;  /* 0x0000fc0006037812 */ /* 0x000fc800078ec0ff */
[----:B------:R-:W-:-:S04]  /*00a0*/  IADD3 R7, R0, -R3, RZ ;  /* 0x8000000300077210 */ /* 0x000fc80007ffe0ff */
[----:B------:R-:W-:-:S04]  /*00b0*/  PRMT R2, R7, 0x9910, RZ ;  /* 0x0000991007027816 */ /* 0x000fc800000000ff */
[----:B------:R-:W-:-:S04]  /*00c0*/  SHF.R.S32.HI R2, RZ, 0xf, R2 ;  /* 0x0000000fff027819 */ /* 0x000fc80000011402 */
[----:B------:R-:W-:-:S04]  /*00d0*/  LOP3.LUT R2, R2, 0xffff, RZ, 0xc0, !PT ;  /* 0x0000ffff02027812 */ /* 0x000fc800078ec0ff */
[----:B------:R-:W-:-:S04]  /*00e0*/  LEA.HI R4, R2, R7, RZ, 0x18 ;  /* 0x0000000702047211 */ /* 0x000fc800078fc0ff */
[C---:B------:R-:W-:Y:S02]  /*00f0*/  LOP3.LUT R2, R4.reuse, 0xff00, RZ, 0xc0, !PT ;  /* 0x0000ff0004027812 */ /* 0x040fe400078ec0ff */
[----:B------:R-:W-:Y:S02]  /*0100*/  PRMT R8, R4, 0x9910, RZ ;  /* 0x0000991004087816 */ /* 0x000fe400000000ff */
[----:B------:R-:W1:Y:S01]  /*0110*/  LDC.64 R4, c[0x0][0x210] ;  /* 0x00008400ff047b82 */ /* 0x000e620000000a00 */
[----:B------:R-:W-:Y:S01]  /*0120*/  IMAD.MOV R10, RZ, RZ, -R2 ;  /* 0x000000ffff0a7224 */ /* 0x000fe200078e0a02 */
[----:B------:R-:W-:-:S04]  /*0130*/  SHF.R.S32.HI R8, RZ, 0x8, R8 ;  /* 0x00000008ff087819 */ /* 0x000fc80000011408 */
[----:B------:R-:W-:Y:S02]  /*0140*/  PRMT R10, R10, 0x7710, RZ ;  /* 0x000077100a0a7816 */ /* 0x000fe400000000ff */
[----:B------:R-:W2:Y:S01]  /*0150*/  LDC.64 R2, c[0x0][0x218] ;  /* 0x00008600ff027b82 */ /* 0x000ea20000000a00 */
[----:B------:R-:W-:Y:S02]  /*0160*/  PRMT R9, R8, 0x9910, RZ ;  /* 0x0000991008097816 */ /* 0x000fe400000000ff */
[----:B------:R-:W-:-:S05]  /*0170*/  IMAD.IADD R7, R7, 0x1, R10 ;  /* 0x0000000107077824 */ /* 0x000fca00078e020a */
[----:B------:R-:W-:Y:S02]  /*0180*/  PRMT R10, R7, 0x9910, RZ ;  /* 0x00009910070a7816 */ /* 0x000fe400000000ff */
[----:B------:R-:W-:Y:S02]  /*0190*/  SHF.R.S32.HI R7, RZ, 0xa, R6 ;  /* 0x0000000aff077819 */ /* 0x000fe40000011406 */
[----:B------:R-:W-:-:S05]  /*01a0*/  MOV R6, R10 ;  /* 0x0000000a00067202 */ /* 0x000fca0000000f00 */
[----:B------:R-:W-:-:S05]  /*01b0*/  IMAD R6, R7, 0x100, R6 ;  /* 0x0000010007067824 */ /* 0x000fca00078e0206 */
[----:B------:R-:W-:Y:S01]  /*01c0*/  LEA R9, R9, R6, 0xe ;  /* 0x0000000609097211 */ /* 0x000fe200078e70ff */
[----:B--2---:R-:W-:-:S04]  /*01d0*/  IMAD.WIDE R2, R7, 0x4, R2 ;  /* 0x0000000407027825 */ /* 0x004fc800078e0202 */
[----:B-1----:R-:W-:Y:S02]  /*01e0*/  IMAD.WIDE R4, R9, 0x4, R4 ;  /* 0x0000000409047825 */ /* 0x002fe400078e0204 */
[----:B------:R-:W2:Y:S01]  /*01f0*/  LDG.E.EL R2, desc[UR4][R2.64] ;  /* 0x0000000402027981 */ /* 0x000ea2000c2e1900 */
[----:B------:R-:W1:Y:S03]  /*0200*/  LDC.64 R8, c[0x0][0x220] ;  /* 0x00008800ff087b82 */ /* 0x000e660000000a00 */
[----:B------:R-:W2:Y:S02]  /*0210*/  LDG.E.128 R4, desc[UR4][R4.64] ;  /* 0x0000000404047981 */ /* 0x000ea4000c1e1d00 */
[--C-:B--2---:R-:W-:Y:S01]  /*0220*/  FADD R10, R4, R2.reuse ;  /* 0x00000002040a7221 */ /* 0x104fe20000000000 */
[--C-:B------:R-:W-:Y:S01]  /*0230*/  FADD R11, R5, R2.reuse ;  /* 0x00000002050b7221 */ /* 0x100fe20000000000 */
[--C-:B------:R-:W-:Y:S01]  /*0240*/  FADD R12, R6, R2.reuse ;  /* 0x00000002060c7221 */ /* 0x100fe20000000000 */
[----:B------:R-:W-:Y:S01]  /*0250*/  FADD R13, R7, R2 ;  /* 0x00000002070d7221 */ /* 0x000fe20000000000 */
[----:B-1----:R-:W-:-:S04]  /*0260*/  IMAD.WIDE R6, R0, 0x4, R8 ;  /* 0x0000000400067825 */ /* 0x002fc800078e0208 */
[----:B------:R-:W-:Y:S01]  /*0270*/  FADD R8, R10, R10 ;  /* 0x0000000a0a087221 */ /* 0x000fe20000000000 */
[----:B------:R-:W-:Y:S01]  /*0280*/  FADD R9, R11, R11 ;  /* 0x0000000b0b097221 */ /* 0x000fe20000000000 */
[----:B------:R-:W-:Y:S01]  /*0290*/  FADD R10, R12, R12 ;  /* 0x0000000c0c0a7221 */ /* 0x000fe20000000000 */
[----:B------:R-:W-:-:S05]  /*02a0*/  FADD R11, R13, R13 ;  /* 0x0000000d0d0b7221 */ /* 0x000fca0000000000 */
[----:B------:R-:W-:Y:S01]  /*02b0*/  STG.E.128 desc[UR4][R6.64], R8 ;  /* 0x0000000806007986 */ /* 0x000fe2000c101d04 */
[----:B------:R-:W-:Y:S05]  /*02c0*/  EXIT ;  /* 0x000000000000794d */ /* 0x000fea0003800000 */
.L_x_0:
[----:B------:R-:W-:-:S00]  /*02d0*/  BRA `(.L_x_0) ;  /* 0xfffffffc00fc7947 */ /* 0x000fc0000383ffff */
[----:B------:R-:W-:-:S00]  /*02e0*/  NOP ;  /* 0x0000000000007918 */ /* 0x000fc00000000000 */
        /* <DEDUP_REMOVED lines=9> */
.L_x_1:


//--------------------- .nv.constant0.triton_poi_fused_mul_6 --------------------------
	.section	.nv.constant0.triton_poi_fused_mul_6,"a",@progbits
	.sectionflags	@""
	.align	4
.nv.constant0.triton_poi_fused_mul_6:
	.zero		556
